//
// Generated by NVIDIA NVVM Compiler
//
// Compiler Build ID: CL-36424714
// Cuda compilation tools, release 13.0, V13.0.88
// Based on NVVM 20.0.0
//

.version 9.0
.target sm_100
.address_size 64

	// .globl	_Z6reducePjS_m
// _ZZ6reducePjS_mE5sdata has been demoted

.visible .entry _Z6reducePjS_m(
	.param .u64 .ptr .align 1 _Z6reducePjS_m_param_0,
	.param .u64 .ptr .align 1 _Z6reducePjS_m_param_1,
	.param .u64 _Z6reducePjS_m_param_2
)
{
	.reg .pred 	%p<5>;
	.reg .b32 	%r<17>;
	.reg .b64 	%rd<17>;
	// demoted variable
	.shared .align 4 .b8 _ZZ6reducePjS_mE5sdata[4096];
	ld.param.u64 	%rd6, [_Z6reducePjS_m_param_0];
	ld.param.u64 	%rd5, [_Z6reducePjS_m_param_1];
	cvta.to.global.u64 	%rd7, %rd6;
	mov.u32 	%r4, %tid.x;
	cvt.u64.u32 	%rd1, %r4;
	mov.u32 	%r1, %ctaid.x;
	mov.u32 	%r2, %ntid.x;
	mad.lo.s32 	%r5, %r1, %r2, %r4;
	mul.wide.u32 	%rd8, %r5, 4;
	add.s64 	%rd9, %rd7, %rd8;
	ld.global.u32 	%r6, [%rd9];
	shl.b32 	%r7, %r4, 2;
	mov.u32 	%r8, _ZZ6reducePjS_mE5sdata;
	add.s32 	%r3, %r8, %r7;
	st.shared.u32 	[%r3], %r6;
	bar.sync 	0;
	setp.lt.u32 	%p1, %r2, 2;
	@%p1 bra 	$L__BB0_5;
	cvt.u64.u32 	%rd2, %r2;
	mov.b64 	%rd16, 1;
$L__BB0_2:
	shl.b64 	%rd4, %rd16, 1;
	add.s64 	%rd11, %rd4, -1;
	and.b64  	%rd12, %rd11, %rd1;
	setp.ne.s64 	%p2, %rd12, 0;
	@%p2 bra 	$L__BB0_4;
	cvt.u32.u64 	%r9, %rd16;
	shl.b32 	%r10, %r9, 2;
	add.s32 	%r11, %r3, %r10;
	ld.shared.u32 	%r12, [%r11];
	ld.shared.u32 	%r13, [%r3];
	add.s32 	%r14, %r13, %r12;
	st.shared.u32 	[%r3], %r14;
$L__BB0_4:
	bar.sync 	0;
	setp.lt.u64 	%p3, %rd4, %rd2;
	mov.u64 	%rd16, %rd4;
	@%p3 bra 	$L__BB0_2;
$L__BB0_5:
	cvt.u32.u64 	%r15, %rd1;
	setp.ne.s32 	%p4, %r15, 0;
	@%p4 bra 	$L__BB0_7;
	ld.shared.u32 	%r16, [_ZZ6reducePjS_mE5sdata];
	cvta.to.global.u64 	%rd13, %rd5;
	mul.wide.u32 	%rd14, %r1, 4;
	add.s64 	%rd15, %rd13, %rd14;
	st.global.u32 	[%rd15], %r16;
$L__BB0_7:
	ret;

}


// ===== COMPILED SASS (sm_100) =====

	.target	sm_100

	.elftype	@"ET_EXEC"


//--------------------- .note.nv.tkinfo           --------------------------
	.section	.note.nv.tkinfo,"",@"SHT_NOTE"
	.sectionflags	@"SHF_NOTE_NV_TKINFO"
	.tkinfo
        /*0018*/ 	.word	0x00000002
        /*0030*/ 	.string	""
        /*0030*/ 	.string	"ptxas"
        /*0030*/ 	.string	"Cuda compilation tools, release 13.0, V13.0.88"
        /*0030*/ 	.string	"Build cuda_13.0.r13.0/compiler.36424714_0"
        /*0030*/ 	.string	"-arch sm_100 -m 64 "



//--------------------- .note.nv.cuinfo           --------------------------
	.section	.note.nv.cuinfo,"",@"SHT_NOTE"
	.sectionflags	@"SHF_NOTE_NV_CUINFO"
        /*0018*/ 	.short	0x0002
        /*001a*/ 	.short	0x0064
        /*001c*/ 	.short	0x0082
	.zero		2


//--------------------- .nv.info                  --------------------------
	.section	.nv.info,"",@"SHT_CUDA_INFO"
	.align	4


	//----- nvinfo : EIATTR_REGCOUNT
	.align		4
        /*0000*/ 	.byte	0x04, 0x2f
        /*0002*/ 	.short	(.L_1 - .L_0)
	.align		4
.L_0:
        /*0004*/ 	.word	index@(_Z6reducePjS_m)
        /*0008*/ 	.word	0x0000000c


	//----- nvinfo : EIATTR_FRAME_SIZE
	.align		4
.L_1:
        /*000c*/ 	.byte	0x04, 0x11
        /*000e*/ 	.short	(.L_3 - .L_2)
	.align		4
.L_2:
        /*0010*/ 	.word	index@(_Z6reducePjS_m)
        /*0014*/ 	.word	0x00000000


	//----- nvinfo : EIATTR_MIN_STACK_SIZE
	.align		4
.L_3:
        /*0018*/ 	.byte	0x04, 0x12
        /*001a*/ 	.short	(.L_5 - .L_4)
	.align		4
.L_4:
        /*001c*/ 	.word	index@(_Z6reducePjS_m)
        /*0020*/ 	.word	0x00000000
.L_5:


//--------------------- .nv.compat                --------------------------
	.section	.nv.compat,"",@"SHT_CUDA_COMPAT_INFO"
	.align	4
        /*0000*/ 	.byte	0x02, 0x09, 0x00, 0x00, 0x02, 0x02, 0x01, 0x00, 0x02, 0x05, 0x05, 0x00, 0x03, 0x07, 0x01, 0x01
        /*0010*/ 	.byte	0x02, 0x03, 0x00, 0x00, 0x02, 0x06, 0x01, 0x00, 0x04, 0x0b, 0x08, 0x00, 0x09, 0x00, 0x00, 0x00
        /*0020*/ 	.byte	0x00, 0x00, 0x00, 0x00


//--------------------- .nv.info._Z6reducePjS_m   --------------------------
	.section	.nv.info._Z6reducePjS_m,"",@"SHT_CUDA_INFO"
	.sectionflags	@""
	.align	4


	//----- nvinfo : EIATTR_CUDA_API_VERSION
	.align		4
        /*0000*/ 	.byte	0x04, 0x37
        /*0002*/ 	.short	(.L_7 - .L_6)
.L_6:
        /*0004*/ 	.word	0x00000082


	//----- nvinfo : EIATTR_KPARAM_INFO
	.align		4
.L_7:
        /*0008*/ 	.byte	0x04, 0x17
        /*000a*/ 	.short	(.L_9 - .L_8)
.L_8:
        /*000c*/ 	.word	0x00000000
        /*0010*/ 	.short	0x0002
        /*0012*/ 	.short	0x0010
        /*0014*/ 	.byte	0x00, 0xf0, 0x21, 0x00


	//----- nvinfo : EIATTR_KPARAM_INFO
	.align		4
.L_9:
        /*0018*/ 	.byte	0x04, 0x17
        /*001a*/ 	.short	(.L_11 - .L_10)
.L_10:
        /*001c*/ 	.word	0x00000000
        /*0020*/ 	.short	0x0001
        /*0022*/ 	.short	0x0008
        /*0024*/ 	.byte	0x00, 0xf5, 0x21, 0x00


	//----- nvinfo : EIATTR_KPARAM_INFO
	.align		4
.L_11:
        /*0028*/ 	.byte	0x04, 0x17
        /*002a*/ 	.short	(.L_13 - .L_12)
.L_12:
        /*002c*/ 	.word	0x00000000
        /*0030*/ 	.short	0x0000
        /*0032*/ 	.short	0x0000
        /*0034*/ 	.byte	0x00, 0xf5, 0x21, 0x00


	//----- nvinfo : EIATTR_SPARSE_MMA_MASK
	.align		4
.L_13:
        /*0038*/ 	.byte	0x03, 0x50
        /*003a*/ 	.short	0x0000


	//----- nvinfo : EIATTR_MAXREG_COUNT
	.align		4
        /*003c*/ 	.byte	0x03, 0x1b
        /*003e*/ 	.short	0x00ff


	//----- nvinfo : EIATTR_NUM_BARRIERS
	.align		4
        /*0040*/ 	.byte	0x02, 0x4c
        /*0042*/ 	.byte	0x01
	.zero		1


	//----- nvinfo : EIATTR_MERCURY_ISA_VERSION
	.align		4
        /*0044*/ 	.byte	0x03, 0x5f
        /*0046*/ 	.short	0x0101


	//----- nvinfo : EIATTR_VRC_CTA_INIT_COUNT
	.align		4
        /*0048*/ 	.byte	0x02, 0x4a
	.zero		1
	.zero		1


	//----- nvinfo : EIATTR_EXIT_INSTR_OFFSETS
	.align		4
        /*004c*/ 	.byte	0x04, 0x1c
        /*004e*/ 	.short	(.L_15 - .L_14)


	//   ....[0]....
.L_14:
        /*0050*/ 	.word	0x00000240


	//   ....[1]....
        /*0054*/ 	.word	0x000002c0


	//----- nvinfo : EIATTR_CBANK_PARAM_SIZE
	.align		4
.L_15:
        /*0058*/ 	.byte	0x03, 0x19
        /*005a*/ 	.short	0x0018


	//----- nvinfo : EIATTR_PARAM_CBANK
	.align		4
        /*005c*/ 	.byte	0x04, 0x0a
        /*005e*/ 	.short	(.L_17 - .L_16)
	.align		4
.L_16:
        /*0060*/ 	.word	index@(.nv.constant0._Z6reducePjS_m)
        /*0064*/ 	.short	0x0380
        /*0066*/ 	.short	0x0018


	//----- nvinfo : EIATTR_SW_WAR
	.align		4
.L_17:
        /*0068*/ 	.byte	0x04, 0x36
        /*006a*/ 	.short	(.L_19 - .L_18)
.L_18:
        /*006c*/ 	.word	0x00000008
.L_19:


//--------------------- .nv.callgraph             --------------------------
	.section	.nv.callgraph,"",@"SHT_CUDA_CALLGRAPH"
	.align	4
	.sectionentsize	8
	.align		4
        /*0000*/ 	.word	0x00000000
	.align		4
        /*0004*/ 	.word	0xffffffff
	.align		4
        /*0008*/ 	.word	0x00000000
	.align		4
        /*000c*/ 	.word	0xfffffffe
	.align		4
        /*0010*/ 	.word	0x00000000
	.align		4
        /*0014*/ 	.word	0xfffffffd
	.align		4
        /*0018*/ 	.word	0x00000000
	.align		4
        /*001c*/ 	.word	0xfffffffc


//--------------------- .text._Z6reducePjS_m      --------------------------
	.section	.text._Z6reducePjS_m,"ax",@progbits
	.align	128
        .global         _Z6reducePjS_m
        .type           _Z6reducePjS_m,@function
        .size           _Z6reducePjS_m,(.L_x_3 - _Z6reducePjS_m)
        .other          _Z6reducePjS_m,@"STO_CUDA_ENTRY STV_DEFAULT"
_Z6reducePjS_m:
.text._Z6reducePjS_m:
[----:B------:R-:W-:Y:S01]  /*0000*/  LDC R1, c[0x0][0x37c] ;  /* 0x0000df00ff017b82 */ /* 0x000fe20000000800 */
[----:B------:R-:W0:Y:S07]  /*0010*/  S2R R4, SR_TID.X ;  /* 0x0000000000047919 */ /* 0x000e2e0000002100 */
[----:B------:R-:W1:Y:S01]  /*0020*/  LDC.64 R2, c[0x0][0x380] ;  /* 0x0000e000ff027b82 */ /* 0x000e620000000a00 */
[----:B------:R-:W0:Y:S01]  /*0030*/  LDCU UR8, c[0x0][0x360] ;  /* 0x00006c00ff0877ac */ /* 0x000e220008000800 */
[----:B------:R-:W0:Y:S01]  /*0040*/  S2R R7, SR_CTAID.X ;  /* 0x0000000000077919 */ /* 0x000e220000002500 */
[----:B------:R-:W2:Y:S01]  /*0050*/  LDCU.64 UR6, c[0x0][0x358] ;  /* 0x00006b00ff0677ac */ /* 0x000ea20008000a00 */
[----:B0-----:R-:W-:-:S04]  /*0060*/  IMAD R5, R7, UR8, R4 ;  /* 0x0000000807057c24 */ /* 0x001fc8000f8e0204 */
[----:B-1----:R-:W-:-:S06]  /*0070*/  IMAD.WIDE.U32 R2, R5, 0x4, R2 ;  /* 0x0000000405027825 */ /* 0x002fcc00078e0002 */
[----:B--2---:R-:W2:Y:S01]  /*0080*/  LDG.E R2, desc[UR6][R2.64] ;  /* 0x0000000602027981 */ /* 0x004ea2000c1e1900 */
[----:B------:R-:W0:Y:S01]  /*0090*/  S2UR UR5, SR_CgaCtaId ;  /* 0x00000000000579c3 */ /* 0x000e220000008800 */
[----:B------:R-:W-:Y:S01]  /*00a0*/  UMOV UR4, 0x400 ;  /* 0x0000040000047882 */ /* 0x000fe20000000000 */
[----:B------:R-:W-:Y:S01]  /*00b0*/  UISETP.GE.U32.AND UP0, UPT, UR8, 0x2, UPT ;  /* 0x000000020800788c */ /* 0x000fe2000bf06070 */
[----:B------:R-:W-:Y:S01]  /*00c0*/  ISETP.NE.AND P1, PT, R4, RZ, PT ;  /* 0x000000ff0400720c */ /* 0x000fe20003f25270 */
[----:B0-----:R-:W-:-:S06]  /*00d0*/  ULEA UR4, UR5, UR4, 0x18 ;  /* 0x0000000405047291 */ /* 0x001fcc000f8ec0ff */
[----:B------:R-:W-:-:S05]  /*00e0*/  LEA R5, R4, UR4, 0x2 ;  /* 0x0000000404057c11 */ /* 0x000fca000f8e10ff */
[----:B--2---:R0:W-:Y:S01]  /*00f0*/  STS [R5], R2 ;  /* 0x0000000205007388 */ /* 0x0041e20000000800 */
[----:B------:R-:W-:Y:S06]  /*0100*/  BAR.SYNC.DEFER_BLOCKING 0x0 ;  /* 0x0000000000007b1d */ /* 0x000fec0000010000 */
[----:B------:R-:W-:Y:S05]  /*0110*/  BRA.U !UP0, `(.L_x_0) ;  /* 0x0000000108487547 */ /* 0x000fea000b800000 */
[----:B------:R-:W-:Y:S02]  /*0120*/  IMAD.MOV.U32 R6, RZ, RZ, 0x1 ;  /* 0x00000001ff067424 */ /* 0x000fe400078e00ff */
[----:B------:R-:W-:-:S07]  /*0130*/  IMAD.MOV.U32 R9, RZ, RZ, RZ ;  /* 0x000000ffff097224 */ /* 0x000fce00078e00ff */
.L_x_1:
[C---:B------:R-:W-:Y:S01]  /*0140*/  IMAD.SHL.U32 R8, R6.reuse, 0x2, RZ ;  /* 0x0000000206087824 */ /* 0x040fe200078e00ff */
[----:B------:R-:W-:-:S04]  /*0150*/  SHF.L.U64.HI R9, R6, 0x1, R9 ;  /* 0x0000000106097819 */ /* 0x000fc80000010209 */
[----:B------:R-:W-:-:S04]  /*0160*/  IADD3 R3, P2, PT, R8, -0x1, RZ ;  /* 0xffffffff08037810 */ /* 0x000fc80007f5e0ff */
[----:B------:R-:W-:Y:S02]  /*0170*/  LOP3.LUT P0, RZ, R3, R4, RZ, 0xc0, !PT ;  /* 0x0000000403ff7212 */ /* 0x000fe4000780c0ff */
[----:B------:R-:W-:-:S04]  /*0180*/  IADD3.X R0, PT, PT, R9, -0x1, RZ, P2, !PT ;  /* 0xffffffff09007810 */ /* 0x000fc800017fe4ff */
[----:B------:R-:W-:-:S13]  /*0190*/  LOP3.LUT P0, RZ, R0, RZ, RZ, 0xc0, P0 ;  /* 0x000000ff00ff7212 */ /* 0x000fda000000c0ff */
[----:B------:R-:W-:Y:S01]  /*01a0*/  @!P0 IMAD R0, R6, 0x4, R5 ;  /* 0x0000000406008824 */ /* 0x000fe200078e0205 */
[----:B------:R-:W-:Y:S01]  /*01b0*/  @!P0 LDS R3, [R5] ;  /* 0x0000000005038984 */ /* 0x000fe20000000800 */
[----:B------:R-:W-:-:S04]  /*01c0*/  IMAD.MOV.U32 R6, RZ, RZ, R8 ;  /* 0x000000ffff067224 */ /* 0x000fc800078e0008 */
[----:B------:R-:W0:Y:S02]  /*01d0*/  @!P0 LDS R0, [R0] ;  /* 0x0000000000008984 */ /* 0x000e240000000800 */
[----:B0-----:R-:W-:-:S05]  /*01e0*/  @!P0 IMAD.IADD R2, R0, 0x1, R3 ;  /* 0x0000000100028824 */ /* 0x001fca00078e0203 */
[----:B------:R1:W-:Y:S01]  /*01f0*/  @!P0 STS [R5], R2 ;  /* 0x0000000205008388 */ /* 0x0003e20000000800 */
[----:B------:R-:W-:Y:S01]  /*0200*/  BAR.SYNC.DEFER_BLOCKING 0x0 ;  /* 0x0000000000007b1d */ /* 0x000fe20000010000 */
[----:B------:R-:W-:-:S04]  /*0210*/  ISETP.GE.U32.AND P0, PT, R8, UR8, PT ;  /* 0x0000000808007c0c */ /* 0x000fc8000bf06070 */
[----:B------:R-:W-:-:S13]  /*0220*/  ISETP.GE.U32.AND.EX P0, PT, R9, RZ, PT, P0 ;  /* 0x000000ff0900720c */ /* 0x000fda0003f06100 */
[----:B-1----:R-:W-:Y:S05]  /*0230*/  @!P0 BRA `(.L_x_1) ;  /* 0xfffffffc00c08947 */ /* 0x002fea000383ffff */
.L_x_0:
[----:B------:R-:W-:Y:S05]  /*0240*/  @P1 EXIT ;  /* 0x000000000000194d */ /* 0x000fea0003800000 */
[----:B------:R-:W1:Y:S01]  /*0250*/  S2UR UR5, SR_CgaCtaId ;  /* 0x00000000000579c3 */ /* 0x000e620000008800 */
[----:B------:R-:W-:-:S07]  /*0260*/  UMOV UR4, 0x400 ;  /* 0x0000040000047882 */ /* 0x000fce0000000000 */
[----:B0-----:R-:W0:Y:S01]  /*0270*/  LDC.64 R2, c[0x0][0x388] ;  /* 0x0000e200ff027b82 */ /* 0x001e220000000a00 */
[----:B-1----:R-:W-:Y:S01]  /*0280*/  ULEA UR4, UR5, UR4, 0x18 ;  /* 0x0000000405047291 */ /* 0x002fe2000f8ec0ff */
[----:B0-----:R-:W-:-:S08]  /*0290*/  IMAD.WIDE.U32 R2, R7, 0x4, R2 ;  /* 0x0000000407027825 */ /* 0x001fd000078e0002 */
[----:B------:R-:W0:Y:S04]  /*02a0*/  LDS R5, [UR4] ;  /* 0x00000004ff057984 */ /* 0x000e280008000800 */
[----:B0-----:R-:W-:Y:S01]  /*02b0*/  STG.E desc[UR6][R2.64], R5 ;  /* 0x0000000502007986 */ /* 0x001fe2000c101906 */
[----:B------:R-:W-:Y:S05]  /*02c0*/  EXIT ;  /* 0x000000000000794d */ /* 0x000fea0003800000 */
.L_x_2:
[----:B------:R-:W-:-:S00]  /*02d0*/  BRA `(.L_x_2) ;  /* 0xfffffffc00fc7947 */ /* 0x000fc0000383ffff */
[----:B------:R-:W-:-:S00]  /*02e0*/  NOP ;  /* 0x0000000000007918 */ /* 0x000fc00000000000 */
        /* <DEDUP_REMOVED lines=9> */
.L_x_3:


//--------------------- .nv.shared._Z6reducePjS_m --------------------------
	.section	.nv.shared._Z6reducePjS_m,"aw",@nobits
	.sectionflags	@""
	.align	4
.nv.shared._Z6reducePjS_m:
	.zero		5120


//--------------------- .nv.shared.reserved.0     --------------------------
	.section	.nv.shared.reserved.0,"aw",@nobits
	.weak		__nv_reservedSMEM_offset_0_alias
	.size		__nv_reservedSMEM_offset_0_alias, 0, 64
	.other		__nv_reservedSMEM_offset_0_alias,@"STO_CUDA_RESERVED_SHARED STV_DEFAULT"
__nv_reservedSMEM_offset_0_alias:
	.zero		0
	.zero		64


//--------------------- .nv.constant0._Z6reducePjS_m --------------------------
	.section	.nv.constant0._Z6reducePjS_m,"a",@progbits
	.sectionflags	@""
	.align	4
.nv.constant0._Z6reducePjS_m:
	.zero		920


//--------------------- SYMBOLS --------------------------

	.type		.nv.reservedSmem.offset0,@object
	.size		.nv.reservedSmem.offset0,0x4
	.type		.nv.reservedSmem.cap,@object
	.size		.nv.reservedSmem.cap,0x4
